	.headerflags	@"EF_CUDA_TEXMODE_UNIFIED EF_CUDA_64BIT_ADDRESS EF_CUDA_ACCELERATORS EF_CUDA_SM90 EF_CUDA_VIRTUAL_SM(EF_CUDA_SM90)"
	.elftype	@"ET_EXEC"


//--------------------- .nv.info                  --------------------------
	.section	.nv.info,"",@"SHT_CUDA_INFO"
	.align	4


	//----- nvinfo : EIATTR_REGCOUNT
	.align		4
        /*0000*/ 	.byte	0x04, 0x2f
        /*0002*/ 	.short	(.L_3 - .L_2)
	.align		4
.L_2:
        /*0004*/ 	.word	index@(triton_poi_fused__native_batch_norm_legit_no_training_convolution_1)
        /*0008*/ 	.word	0x00000017


	//----- nvinfo : EIATTR_MIN_STACK_SIZE
	.align		4
.L_3:
        /*000c*/ 	.byte	0x04, 0x12
        /*000e*/ 	.short	(.L_5 - .L_4)
	.align		4
.L_4:
        /*0010*/ 	.word	index@(triton_poi_fused__native_batch_norm_legit_no_training_convolution_1)
        /*0014*/ 	.word	0x00000000


	//----- nvinfo : EIATTR_FRAME_SIZE
	.align		4
.L_5:
        /*0018*/ 	.byte	0x04, 0x11
        /*001a*/ 	.short	(.L_7 - .L_6)
	.align		4
.L_6:
        /*001c*/ 	.word	index@(triton_poi_fused__native_batch_norm_legit_no_training_convolution_1)
        /*0020*/ 	.word	0x00000000


	//----- nvinfo : EIATTR_MIN_STACK_SIZE
	.align		4
.L_7:
        /*0024*/ 	.byte	0x04, 0x12
        /*0026*/ 	.short	(.L_9 - .L_8)
	.align		4
.L_8:
        /*0028*/ 	.word	index@(triton_poi_fused__native_batch_norm_legit_no_training_convolution_1)
        /*002c*/ 	.word	0x00000000
.L_9:


//--------------------- .nv.info.triton_poi_fused__native_batch_norm_legit_no_training_convolution_1 --------------------------
	.section	.nv.info.triton_poi_fused__native_batch_norm_legit_no_training_convolution_1,"",@"SHT_CUDA_INFO"
	.sectionflags	@""
	.align	4


	//----- nvinfo : EIATTR_CUDA_API_VERSION
	.align		4
        /*0000*/ 	.byte	0x04, 0x37
        /*0002*/ 	.short	(.L_11 - .L_10)
.L_10:
        /*0004*/ 	.word	0x0000007c


	//----- nvinfo : EIATTR_KPARAM_INFO
	.align		4
.L_11:
        /*0008*/ 	.byte	0x04, 0x17
        /*000a*/ 	.short	(.L_13 - .L_12)
.L_12:
        /*000c*/ 	.word	0x00000000
        /*0010*/ 	.short	0x0007
        /*0012*/ 	.short	0x0038
        /*0014*/ 	.byte	0x00, 0xf0, 0x11, 0x00


	//----- nvinfo : EIATTR_KPARAM_INFO
	.align		4
.L_13:
        /*0018*/ 	.byte	0x04, 0x17
        /*001a*/ 	.short	(.L_15 - .L_14)
.L_14:
        /*001c*/ 	.word	0x00000000
        /*0020*/ 	.short	0x0006
        /*0022*/ 	.short	0x0030
        /*0024*/ 	.byte	0x00, 0xf4, 0x21, 0x00


	//----- nvinfo : EIATTR_KPARAM_INFO
	.align		4
.L_15:
        /*0028*/ 	.byte	0x04, 0x17
        /*002a*/ 	.short	(.L_17 - .L_16)
.L_16:
        /*002c*/ 	.word	0x00000000
        /*0030*/ 	.short	0x0005
        /*0032*/ 	.short	0x0028
        /*0034*/ 	.byte	0x00, 0xf4, 0x21, 0x00


	//----- nvinfo : EIATTR_KPARAM_INFO
	.align		4
.L_17:
        /*0038*/ 	.byte	0x04, 0x17
        /*003a*/ 	.short	(.L_19 - .L_18)
.L_18:
        /*003c*/ 	.word	0x00000000
        /*0040*/ 	.short	0x0004
        /*0042*/ 	.short	0x0020
        /*0044*/ 	.byte	0x00, 0xf4, 0x21, 0x00


	//----- nvinfo : EIATTR_KPARAM_INFO
	.align		4
.L_19:
        /*0048*/ 	.byte	0x04, 0x17
        /*004a*/ 	.short	(.L_21 - .L_20)
.L_20:
        /*004c*/ 	.word	0x00000000
        /*0050*/ 	.short	0x0003
        /*0052*/ 	.short	0x0018
        /*0054*/ 	.byte	0x00, 0xf4, 0x21, 0x00


	//----- nvinfo : EIATTR_KPARAM_INFO
	.align		4
.L_21:
        /*0058*/ 	.byte	0x04, 0x17
        /*005a*/ 	.short	(.L_23 - .L_22)
.L_22:
        /*005c*/ 	.word	0x00000000
        /*0060*/ 	.short	0x0002
        /*0062*/ 	.short	0x0010
        /*0064*/ 	.byte	0x00, 0xf4, 0x21, 0x00


	//----- nvinfo : EIATTR_KPARAM_INFO
	.align		4
.L_23:
        /*0068*/ 	.byte	0x04, 0x17
        /*006a*/ 	.short	(.L_25 - .L_24)
.L_24:
        /*006c*/ 	.word	0x00000000
        /*0070*/ 	.short	0x0001
        /*0072*/ 	.short	0x0008
        /*0074*/ 	.byte	0x00, 0xf4, 0x21, 0x00


	//----- nvinfo : EIATTR_KPARAM_INFO
	.align		4
.L_25:
        /*0078*/ 	.byte	0x04, 0x17
        /*007a*/ 	.short	(.L_27 - .L_26)
.L_26:
        /*007c*/ 	.word	0x00000000
        /*0080*/ 	.short	0x0000
        /*0082*/ 	.short	0x0000
        /*0084*/ 	.byte	0x00, 0xf4, 0x21, 0x00


	//----- nvinfo : EIATTR_SPARSE_MMA_MASK
	.align		4
.L_27:
        /*0088*/ 	.byte	0x03, 0x50
        /*008a*/ 	.short	0x0000


	//----- nvinfo : EIATTR_MAXREG_COUNT
	.align		4
        /*008c*/ 	.byte	0x03, 0x1b
        /*008e*/ 	.short	0x00ff


	//----- nvinfo : EIATTR_EXIT_INSTR_OFFSETS
	.align		4
        /*0090*/ 	.byte	0x04, 0x1c
        /*0092*/ 	.short	(.L_29 - .L_28)


	//   ....[0]....
.L_28:
        /*0094*/ 	.word	0x00000350


	//   ....[1]....
        /*0098*/ 	.word	0x00000370


	//----- nvinfo : EIATTR_REQNTID
	.align		4
.L_29:
        /*009c*/ 	.byte	0x04, 0x10
        /*009e*/ 	.short	(.L_31 - .L_30)
.L_30:
        /*00a0*/ 	.word	0x00000080
        /*00a4*/ 	.word	0x00000001
        /*00a8*/ 	.word	0x00000001


	//----- nvinfo : EIATTR_CBANK_PARAM_SIZE
	.align		4
.L_31:
        /*00ac*/ 	.byte	0x03, 0x19
        /*00ae*/ 	.short	0x003c


	//----- nvinfo : EIATTR_PARAM_CBANK
	.align		4
        /*00b0*/ 	.byte	0x04, 0x0a
        /*00b2*/ 	.short	(.L_33 - .L_32)
	.align		4
.L_32:
        /*00b4*/ 	.word	index@(.nv.constant0.triton_poi_fused__native_batch_norm_legit_no_training_convolution_1)
        /*00b8*/ 	.short	0x0210
        /*00ba*/ 	.short	0x003c


	//----- nvinfo : EIATTR_SW_WAR
	.align		4
.L_33:
        /*00bc*/ 	.byte	0x04, 0x36
        /*00be*/ 	.short	(.L_35 - .L_34)
.L_34:
        /*00c0*/ 	.word	0x00000008
.L_35:


//--------------------- .nv.callgraph             --------------------------
	.section	.nv.callgraph,"",@"SHT_CUDA_CALLGRAPH"
	.align	4
	.sectionentsize	8
	.align		4
        /*0000*/ 	.word	0x00000000
	.align		4
        /*0004*/ 	.word	0xffffffff
	.align		4
        /*0008*/ 	.word	0x00000000
	.align		4
        /*000c*/ 	.word	0xfffffffe
	.align		4
        /*0010*/ 	.word	0x00000000
	.align		4
        /*0014*/ 	.word	0xfffffffd
	.align		4
        /*0018*/ 	.word	0x00000000
	.align		4
        /*001c*/ 	.word	0xfffffffc


//--------------------- .nv.constant4             --------------------------
	.section	.nv.constant4,"a",@progbits
	.align	8
	.align		8
.nv.constant4:
        /*0000*/ 	.dword	_$_str
	.align		8
        /*0008*/ 	.dword	_$_str_$_2


//--------------------- .text.triton_poi_fused__native_batch_norm_legit_no_training_convolution_1 --------------------------
	.section	.text.triton_poi_fused__native_batch_norm_legit_no_training_convolution_1,"ax",@progbits
	.align	128
        .global         triton_poi_fused__native_batch_norm_legit_no_training_convolution_1
        .type           triton_poi_fused__native_batch_norm_legit_no_training_convolution_1,@function
        .size           triton_poi_fused__native_batch_norm_legit_no_training_convolution_1,(.L_x_1 - triton_poi_fused__native_batch_norm_legit_no_training_convolution_1)
        .other          triton_poi_fused__native_batch_norm_legit_no_training_convolution_1,@"STO_CUDA_ENTRY STV_DEFAULT"
triton_poi_fused__native_batch_norm_legit_no_training_convolution_1:
.text.triton_poi_fused__native_batch_norm_legit_no_training_convolution_1:
[----:B------:R-:W0:Y:S01]  /*0000*/  LDC R1, c[0x0][0x28] ;  /* 0x00000a00ff017b82 */ /* 0x000e220000000800 */
[----:B------:R-:W1:Y:S07]  /*0010*/  S2R R0, SR_TID.X ;  /* 0x0000000000007919 */ /* 0x000e6e0000002100 */
[----:B------:R-:W2:Y:S01]  /*0020*/  LDC.64 R12, c[0x0][0x228] ;  /* 0x00008a00ff0c7b82 */ /* 0x000ea20000000a00 */
[----:B------:R-:W-:Y:S01]  /*0030*/  CS2R R4, SRZ ;  /* 0x0000000000047805 */ /* 0x000fe2000001ff00 */
[----:B------:R-:W-:Y:S01]  /*0040*/  ULDC.64 UR4, c[0x0][0x208] ;  /* 0x0000820000047ab9 */ /* 0x000fe20000000a00 */
[----:B------:R-:W3:Y:S05]  /*0050*/  S2R R3, SR_CTAID.X ;  /* 0x0000000000037919 */ /* 0x000eea0000002500 */
[----:B------:R-:W4:Y:S08]  /*0060*/  LDC.64 R10, c[0x0][0x218] ;  /* 0x00008600ff0a7b82 */ /* 0x000f300000000a00 */
[----:B------:R-:W5:Y:S08]  /*0070*/  LDC.64 R14, c[0x0][0x220] ;  /* 0x00008800ff0e7b82 */ /* 0x000f700000000a00 */
[----:B------:R-:W5:Y:S01]  /*0080*/  LDC.64 R16, c[0x0][0x230] ;  /* 0x00008c00ff107b82 */ /* 0x000f620000000a00 */
[----:B-1----:R-:W-:-:S07]  /*0090*/  LOP3.LUT R0, R0, 0x7f, RZ, 0xc0, !PT ;  /* 0x0000007f00007812 */ /* 0x002fce00078ec0ff */
[----:B------:R-:W1:Y:S01]  /*00a0*/  LDC.64 R6, c[0x0][0x238] ;  /* 0x00008e00ff067b82 */ /* 0x000e620000000a00 */
[----:B---3--:R-:W-:Y:S02]  /*00b0*/  SHF.R.S32.HI R2, RZ, 0x18, R3 ;  /* 0x00000018ff027819 */ /* 0x008fe40000011403 */
[----:B------:R-:W-:Y:S02]  /*00c0*/  LEA R0, R3, R0, 0x7 ;  /* 0x0000000003007211 */ /* 0x000fe400078e38ff */
[----:B------:R-:W-:Y:S02]  /*00d0*/  SGXT R3, R2, 0x1 ;  /* 0x000000010203781a */ /* 0x000fe40000000200 */
[----:B------:R-:W-:Y:S02]  /*00e0*/  ISETP.GE.AND P2, PT, R0, 0x200, PT ;  /* 0x000002000000780c */ /* 0x000fe40003f46270 */
[----:B------:R-:W-:-:S04]  /*00f0*/  LEA.HI R3, R3, R0, RZ, 0x4 ;  /* 0x0000000003037211 */ /* 0x000fc800078f20ff */
[----:B------:R-:W-:-:S04]  /*0100*/  SHF.R.S32.HI R3, RZ, 0x4, R3 ;  /* 0x00000004ff037819 */ /* 0x000fc80000011403 */
[----:B------:R-:W-:-:S04]  /*0110*/  LEA.HI R2, R3, R3, RZ, 0x3 ;  /* 0x0000000303027211 */ /* 0x000fc800078f18ff */
[----:B------:R-:W-:-:S04]  /*0120*/  LOP3.LUT R2, R2, 0xfffffff8, RZ, 0xc0, !PT ;  /* 0xfffffff802027812 */ /* 0x000fc800078ec0ff */
[----:B------:R-:W-:Y:S02]  /*0130*/  IADD3 R19, R3, -R2, RZ ;  /* 0x8000000203137210 */ /* 0x000fe40007ffe0ff */
[----:B------:R-:W3:Y:S03]  /*0140*/  LDC.64 R2, c[0x0][0x210] ;  /* 0x00008400ff027b82 */ /* 0x000ee60000000a00 */
[----:B--2---:R-:W-:-:S05]  /*0150*/  IMAD.WIDE R12, R19, 0x4, R12 ;  /* 0x00000004130c7825 */ /* 0x004fca00078e020c */
[----:B------:R5:W2:Y:S01]  /*0160*/  @!P2 LDG.E.EL R4, desc[UR4][R12.64] ;  /* 0x000000040c04a981 */ /* 0x000aa2000c2e1900 */
[----:B------:R-:W-:Y:S01]  /*0170*/  CS2R R8, SRZ ;  /* 0x0000000000087805 */ /* 0x000fe2000001ff00 */
[----:B----4-:R-:W-:-:S05]  /*0180*/  IMAD.WIDE R10, R19, 0x4, R10 ;  /* 0x00000004130a7825 */ /* 0x010fca00078e020a */
[----:B------:R4:W2:Y:S01]  /*0190*/  @!P2 LDG.E.EL R5, desc[UR4][R10.64] ;  /* 0x000000040a05a981 */ /* 0x0008a2000c2e1900 */
[----:B-----5:R-:W-:-:S04]  /*01a0*/  IMAD.WIDE R12, R19, 0x4, R14 ;  /* 0x00000004130c7825 */ /* 0x020fc800078e020e */
[----:B---3--:R-:W-:Y:S01]  /*01b0*/  IMAD.WIDE R2, R0, 0x4, R2 ;  /* 0x0000000400027825 */ /* 0x008fe200078e0202 */
[----:B------:R-:W3:Y:S04]  /*01c0*/  @!P2 LDG.E.EL R9, desc[UR4][R12.64] ;  /* 0x000000040c09a981 */ /* 0x000ee8000c2e1900 */
[----:B------:R-:W5:Y:S01]  /*01d0*/  @!P2 LDG.E R8, desc[UR4][R2.64] ;  /* 0x000000040208a981 */ /* 0x000f62000c1e1900 */
[----:B0-----:R-:W-:-:S04]  /*01e0*/  IMAD.WIDE R14, R19, 0x4, R16 ;  /* 0x00000004130e7825 */ /* 0x001fc800078e0210 */
[----:B-1----:R-:W-:Y:S01]  /*01f0*/  IMAD.WIDE R16, R19, 0x4, R6 ;  /* 0x0000000413107825 */ /* 0x002fe200078e0206 */
[----:B------:R-:W-:Y:S01]  /*0200*/  CS2R R18, SRZ ;  /* 0x0000000000127805 */ /* 0x000fe2000001ff00 */
[----:B----4-:R-:W-:Y:S01]  /*0210*/  HFMA2.MMA R11, -RZ, RZ, 1.625, 0 ;  /* 0x3e800000ff0b7435 */ /* 0x010fe200000001ff */
[----:B------:R-:W0:Y:S04]  /*0220*/  LDC.64 R6, c[0x0][0x240] ;  /* 0x00009000ff067b82 */ /* 0x000e280000000a00 */
[----:B------:R-:W4:Y:S04]  /*0230*/  @!P2 LDG.E.EL R18, desc[UR4][R14.64] ;  /* 0x000000040e12a981 */ /* 0x000f28000c2e1900 */
[----:B------:R-:W4:Y:S01]  /*0240*/  @!P2 LDG.E.EL R19, desc[UR4][R16.64] ;  /* 0x000000041013a981 */ /* 0x000f22000c2e1900 */
[----:B0-----:R-:W-:-:S04]  /*0250*/  IMAD.WIDE R6, R0, 0x4, R6 ;  /* 0x0000000400067825 */ /* 0x001fc800078e0206 */
[----:B--2---:R-:W-:-:S04]  /*0260*/  FADD R4, R4, 9.9999997473787516356e-06 ;  /* 0x3727c5ac04047421 */ /* 0x004fc80000000000 */
[----:B------:R-:W0:Y:S02]  /*0270*/  MUFU.SQRT R20, R4 ;  /* 0x0000000400147308 */ /* 0x000e240000002000 */
[C---:B0-----:R-:W-:Y:S02]  /*0280*/  FSETP.GT.AND P0, PT, R20.reuse, 8.50705917302346158658e+37, PT ;  /* 0x7e8000001400780b */ /* 0x041fe40003f04000 */
[----:B------:R-:W-:-:S11]  /*0290*/  FSETP.GEU.AND P1, PT, R20, 1.175494350822287508e-38, PT ;  /* 0x008000001400780b */ /* 0x000fd60003f2e000 */
[----:B------:R-:W-:-:S04]  /*02a0*/  @P0 FMUL R20, R20, 0.25 ;  /* 0x3e80000014140820 */ /* 0x000fc80000400000 */
[----:B------:R-:W-:-:S06]  /*02b0*/  @!P1 FMUL R20, R20, 16777216 ;  /* 0x4b80000014149820 */ /* 0x000fcc0000400000 */
[----:B------:R-:W0:Y:S01]  /*02c0*/  MUFU.RCP R20, R20 ;  /* 0x0000001400147308 */ /* 0x000e220000001000 */
[----:B------:R-:W-:Y:S01]  /*02d0*/  FSEL R11, R11, 1, P0 ;  /* 0x3f8000000b0b7808 */ /* 0x000fe20000000000 */
[----:B-----5:R-:W-:-:S04]  /*02e0*/  FADD R5, R5, R8 ;  /* 0x0000000805057221 */ /* 0x020fc80000000000 */
[----:B------:R-:W-:Y:S01]  /*02f0*/  @!P1 FMUL R11, R11, 16777216 ;  /* 0x4b8000000b0b9820 */ /* 0x000fe20000400000 */
[----:B---3--:R-:W-:Y:S01]  /*0300*/  FADD R9, R5, -R9 ;  /* 0x8000000905097221 */ /* 0x008fe20000000000 */
[----:B------:R1:W-:Y:S02]  /*0310*/  @!P2 STG.E desc[UR4][R2.64], R5 ;  /* 0x000000050200a986 */ /* 0x0003e4000c101904 */
[----:B0-----:R-:W-:-:S04]  /*0320*/  FMUL R4, R20, R11 ;  /* 0x0000000b14047220 */ /* 0x001fc80000400000 */
[----:B------:R-:W-:-:S04]  /*0330*/  FMUL R4, R9, R4 ;  /* 0x0000000409047220 */ /* 0x000fc80000400000 */
[----:B----4-:R-:W-:Y:S01]  /*0340*/  FFMA R19, R4, R18, R19 ;  /* 0x0000001204137223 */ /* 0x010fe20000000013 */
[----:B-1----:R-:W-:Y:S06]  /*0350*/  @P2 EXIT ;  /* 0x000000000000294d */ /* 0x002fec0003800000 */
[----:B------:R-:W-:Y:S01]  /*0360*/  STG.E desc[UR4][R6.64], R19 ;  /* 0x0000001306007986 */ /* 0x000fe2000c101904 */
[----:B------:R-:W-:Y:S05]  /*0370*/  EXIT ;  /* 0x000000000000794d */ /* 0x000fea0003800000 */
.L_x_0:
[----:B------:R-:W-:-:S00]  /*0380*/  BRA `(.L_x_0) ;  /* 0xfffffffc00fc7947 */ /* 0x000fc0000383ffff */
[----:B------:R-:W-:-:S00]  /*0390*/  NOP ;  /* 0x0000000000007918 */ /* 0x000fc00000000000 */
        /* <DEDUP_REMOVED lines=14> */
.L_x_1:


//--------------------- .nv.global.init           --------------------------
	.section	.nv.global.init,"aw",@progbits
.nv.global.init:
	.type		_$_str,@object
	.size		_$_str,(_$_str_$_2 - _$_str)
_$_str:
        /*0000*/ 	.byte	0x5f, 0x5f, 0x43, 0x55, 0x44, 0x41, 0x5f, 0x46, 0x54, 0x5a, 0x00
	.type		_$_str_$_2,@object
	.size		_$_str_$_2,(.L_1 - _$_str_$_2)
_$_str_$_2:
        /*000b*/ 	.byte	0x5f, 0x5f, 0x43, 0x55, 0x44, 0x41, 0x5f, 0x50, 0x52, 0x45, 0x43, 0x5f, 0x53, 0x51, 0x52, 0x54
        /*001b*/ 	.byte	0x00
.L_1:


//--------------------- .nv.constant0.triton_poi_fused__native_batch_norm_legit_no_training_convolution_1 --------------------------
	.section	.nv.constant0.triton_poi_fused__native_batch_norm_legit_no_training_convolution_1,"a",@progbits
	.sectionflags	@""
	.align	4
.nv.constant0.triton_poi_fused__native_batch_norm_legit_no_training_convolution_1:
	.zero		588
